	.headerflags	@"EF_CUDA_TEXMODE_UNIFIED EF_CUDA_64BIT_ADDRESS EF_CUDA_ACCELERATORS EF_CUDA_SM90 EF_CUDA_VIRTUAL_SM(EF_CUDA_SM90)"
	.elftype	@"ET_EXEC"


//--------------------- .nv.info                  --------------------------
	.section	.nv.info,"",@"SHT_CUDA_INFO"
	.align	4


	//----- nvinfo : EIATTR_REGCOUNT
	.align		4
        /*0000*/ 	.byte	0x04, 0x2f
        /*0002*/ 	.short	(.L_3 - .L_2)
	.align		4
.L_2:
        /*0004*/ 	.word	index@(triton_poi_fused__native_batch_norm_legit_no_training_convolution_leaky_relu_leaky_relu_backward_0)
        /*0008*/ 	.word	0x00000016


	//----- nvinfo : EIATTR_MIN_STACK_SIZE
	.align		4
.L_3:
        /*000c*/ 	.byte	0x04, 0x12
        /*000e*/ 	.short	(.L_5 - .L_4)
	.align		4
.L_4:
        /*0010*/ 	.word	index@(triton_poi_fused__native_batch_norm_legit_no_training_convolution_leaky_relu_leaky_relu_backward_0)
        /*0014*/ 	.word	0x00000000


	//----- nvinfo : EIATTR_FRAME_SIZE
	.align		4
.L_5:
        /*0018*/ 	.byte	0x04, 0x11
        /*001a*/ 	.short	(.L_7 - .L_6)
	.align		4
.L_6:
        /*001c*/ 	.word	index@(triton_poi_fused__native_batch_norm_legit_no_training_convolution_leaky_relu_leaky_relu_backward_0)
        /*0020*/ 	.word	0x00000000


	//----- nvinfo : EIATTR_MIN_STACK_SIZE
	.align		4
.L_7:
        /*0024*/ 	.byte	0x04, 0x12
        /*0026*/ 	.short	(.L_9 - .L_8)
	.align		4
.L_8:
        /*0028*/ 	.word	index@(triton_poi_fused__native_batch_norm_legit_no_training_convolution_leaky_relu_leaky_relu_backward_0)
        /*002c*/ 	.word	0x00000000
.L_9:


//--------------------- .nv.info.triton_poi_fused__native_batch_norm_legit_no_training_convolution_leaky_relu_leaky_relu_backward_0 --------------------------
	.section	.nv.info.triton_poi_fused__native_batch_norm_legit_no_training_convolution_leaky_relu_leaky_relu_backward_0,"",@"SHT_CUDA_INFO"
	.sectionflags	@""
	.align	4


	//----- nvinfo : EIATTR_CUDA_API_VERSION
	.align		4
        /*0000*/ 	.byte	0x04, 0x37
        /*0002*/ 	.short	(.L_11 - .L_10)
.L_10:
        /*0004*/ 	.word	0x0000007c


	//----- nvinfo : EIATTR_KPARAM_INFO
	.align		4
.L_11:
        /*0008*/ 	.byte	0x04, 0x17
        /*000a*/ 	.short	(.L_13 - .L_12)
.L_12:
        /*000c*/ 	.word	0x00000000
        /*0010*/ 	.short	0x0008
        /*0012*/ 	.short	0x0040
        /*0014*/ 	.byte	0x00, 0xf0, 0x11, 0x00


	//----- nvinfo : EIATTR_KPARAM_INFO
	.align		4
.L_13:
        /*0018*/ 	.byte	0x04, 0x17
        /*001a*/ 	.short	(.L_15 - .L_14)
.L_14:
        /*001c*/ 	.word	0x00000000
        /*0020*/ 	.short	0x0007
        /*0022*/ 	.short	0x0038
        /*0024*/ 	.byte	0x00, 0xf4, 0x21, 0x00


	//----- nvinfo : EIATTR_KPARAM_INFO
	.align		4
.L_15:
        /*0028*/ 	.byte	0x04, 0x17
        /*002a*/ 	.short	(.L_17 - .L_16)
.L_16:
        /*002c*/ 	.word	0x00000000
        /*0030*/ 	.short	0x0006
        /*0032*/ 	.short	0x0030
        /*0034*/ 	.byte	0x00, 0xf4, 0x21, 0x00


	//----- nvinfo : EIATTR_KPARAM_INFO
	.align		4
.L_17:
        /*0038*/ 	.byte	0x04, 0x17
        /*003a*/ 	.short	(.L_19 - .L_18)
.L_18:
        /*003c*/ 	.word	0x00000000
        /*0040*/ 	.short	0x0005
        /*0042*/ 	.short	0x0028
        /*0044*/ 	.byte	0x00, 0xf4, 0x21, 0x00


	//----- nvinfo : EIATTR_KPARAM_INFO
	.align		4
.L_19:
        /*0048*/ 	.byte	0x04, 0x17
        /*004a*/ 	.short	(.L_21 - .L_20)
.L_20:
        /*004c*/ 	.word	0x00000000
        /*0050*/ 	.short	0x0004
        /*0052*/ 	.short	0x0020
        /*0054*/ 	.byte	0x00, 0xf4, 0x21, 0x00


	//----- nvinfo : EIATTR_KPARAM_INFO
	.align		4
.L_21:
        /*0058*/ 	.byte	0x04, 0x17
        /*005a*/ 	.short	(.L_23 - .L_22)
.L_22:
        /*005c*/ 	.word	0x00000000
        /*0060*/ 	.short	0x0003
        /*0062*/ 	.short	0x0018
        /*0064*/ 	.byte	0x00, 0xf4, 0x21, 0x00


	//----- nvinfo : EIATTR_KPARAM_INFO
	.align		4
.L_23:
        /*0068*/ 	.byte	0x04, 0x17
        /*006a*/ 	.short	(.L_25 - .L_24)
.L_24:
        /*006c*/ 	.word	0x00000000
        /*0070*/ 	.short	0x0002
        /*0072*/ 	.short	0x0010
        /*0074*/ 	.byte	0x00, 0xf4, 0x21, 0x00


	//----- nvinfo : EIATTR_KPARAM_INFO
	.align		4
.L_25:
        /*0078*/ 	.byte	0x04, 0x17
        /*007a*/ 	.short	(.L_27 - .L_26)
.L_26:
        /*007c*/ 	.word	0x00000000
        /*0080*/ 	.short	0x0001
        /*0082*/ 	.short	0x0008
        /*0084*/ 	.byte	0x00, 0xf4, 0x21, 0x00


	//----- nvinfo : EIATTR_KPARAM_INFO
	.align		4
.L_27:
        /*0088*/ 	.byte	0x04, 0x17
        /*008a*/ 	.short	(.L_29 - .L_28)
.L_28:
        /*008c*/ 	.word	0x00000000
        /*0090*/ 	.short	0x0000
        /*0092*/ 	.short	0x0000
        /*0094*/ 	.byte	0x00, 0xf4, 0x21, 0x00


	//----- nvinfo : EIATTR_SPARSE_MMA_MASK
	.align		4
.L_29:
        /*0098*/ 	.byte	0x03, 0x50
        /*009a*/ 	.short	0x0000


	//----- nvinfo : EIATTR_MAXREG_COUNT
	.align		4
        /*009c*/ 	.byte	0x03, 0x1b
        /*009e*/ 	.short	0x00ff


	//----- nvinfo : EIATTR_EXIT_INSTR_OFFSETS
	.align		4
        /*00a0*/ 	.byte	0x04, 0x1c
        /*00a2*/ 	.short	(.L_31 - .L_30)


	//   ....[0]....
.L_30:
        /*00a4*/ 	.word	0x000003f0


	//   ....[1]....
        /*00a8*/ 	.word	0x00000410


	//----- nvinfo : EIATTR_REQNTID
	.align		4
.L_31:
        /*00ac*/ 	.byte	0x04, 0x10
        /*00ae*/ 	.short	(.L_33 - .L_32)
.L_32:
        /*00b0*/ 	.word	0x00000020
        /*00b4*/ 	.word	0x00000001
        /*00b8*/ 	.word	0x00000001


	//----- nvinfo : EIATTR_CBANK_PARAM_SIZE
	.align		4
.L_33:
        /*00bc*/ 	.byte	0x03, 0x19
        /*00be*/ 	.short	0x0044


	//----- nvinfo : EIATTR_PARAM_CBANK
	.align		4
        /*00c0*/ 	.byte	0x04, 0x0a
        /*00c2*/ 	.short	(.L_35 - .L_34)
	.align		4
.L_34:
        /*00c4*/ 	.word	index@(.nv.constant0.triton_poi_fused__native_batch_norm_legit_no_training_convolution_leaky_relu_leaky_relu_backward_0)
        /*00c8*/ 	.short	0x0210
        /*00ca*/ 	.short	0x0044


	//----- nvinfo : EIATTR_SW_WAR
	.align		4
.L_35:
        /*00cc*/ 	.byte	0x04, 0x36
        /*00ce*/ 	.short	(.L_37 - .L_36)
.L_36:
        /*00d0*/ 	.word	0x00000008
.L_37:


//--------------------- .nv.callgraph             --------------------------
	.section	.nv.callgraph,"",@"SHT_CUDA_CALLGRAPH"
	.align	4
	.sectionentsize	8
	.align		4
        /*0000*/ 	.word	0x00000000
	.align		4
        /*0004*/ 	.word	0xffffffff
	.align		4
        /*0008*/ 	.word	0x00000000
	.align		4
        /*000c*/ 	.word	0xfffffffe
	.align		4
        /*0010*/ 	.word	0x00000000
	.align		4
        /*0014*/ 	.word	0xfffffffd
	.align		4
        /*0018*/ 	.word	0x00000000
	.align		4
        /*001c*/ 	.word	0xfffffffc


//--------------------- .nv.constant4             --------------------------
	.section	.nv.constant4,"a",@progbits
	.align	8
	.align		8
.nv.constant4:
        /*0000*/ 	.dword	_$_str
	.align		8
        /*0008*/ 	.dword	_$_str_$_2


//--------------------- .text.triton_poi_fused__native_batch_norm_legit_no_training_convolution_leaky_relu_leaky_relu_backward_0 --------------------------
	.section	.text.triton_poi_fused__native_batch_norm_legit_no_training_convolution_leaky_relu_leaky_relu_backward_0,"ax",@progbits
	.align	128
        .global         triton_poi_fused__native_batch_norm_legit_no_training_convolution_leaky_relu_leaky_relu_backward_0
        .type           triton_poi_fused__native_batch_norm_legit_no_training_convolution_leaky_relu_leaky_relu_backward_0,@function
        .size           triton_poi_fused__native_batch_norm_legit_no_training_convolution_leaky_relu_leaky_relu_backward_0,(.L_x_1 - triton_poi_fused__native_batch_norm_legit_no_training_convolution_leaky_relu_leaky_relu_backward_0)
        .other          triton_poi_fused__native_batch_norm_legit_no_training_convolution_leaky_relu_leaky_relu_backward_0,@"STO_CUDA_ENTRY STV_DEFAULT"
triton_poi_fused__native_batch_norm_legit_no_training_convolution_leaky_relu_leaky_relu_backward_0:
.text.triton_poi_fused__native_batch_norm_legit_no_training_convolution_leaky_relu_leaky_relu_backward_0:
[----:B------:R-:W0:Y:S01]  /*0000*/  LDC R1, c[0x0][0x28] ;  /* 0x00000a00ff017b82 */ /* 0x000e220000000800 */
[----:B------:R-:W1:Y:S07]  /*0010*/  S2R R18, SR_TID.X ;  /* 0x0000000000127919 */ /* 0x000e6e0000002100 */
[----:B------:R-:W2:Y:S01]  /*0020*/  LDC.64 R6, c[0x0][0x230] ;  /* 0x00008c00ff067b82 */ /* 0x000ea20000000a00 */
[----:B------:R-:W-:Y:S01]  /*0030*/  IMAD.MOV.U32 R16, RZ, RZ, RZ ;  /* 0x000000ffff107224 */ /* 0x000fe200078e00ff */
[----:B------:R-:W-:Y:S01]  /*0040*/  ULDC.64 UR4, c[0x0][0x208] ;  /* 0x0000820000047ab9 */ /* 0x000fe20000000a00 */
[----:B------:R-:W3:Y:S05]  /*0050*/  S2R R15, SR_CTAID.X ;  /* 0x00000000000f7919 */ /* 0x000eea0000002500 */
[----:B------:R-:W4:Y:S08]  /*0060*/  LDC.64 R4, c[0x0][0x220] ;  /* 0x00008800ff047b82 */ /* 0x000f300000000a00 */
[----:B------:R-:W5:Y:S08]  /*0070*/  LDC.64 R8, c[0x0][0x228] ;  /* 0x00008a00ff087b82 */ /* 0x000f700000000a00 */
[----:B------:R-:W5:Y:S01]  /*0080*/  LDC.64 R10, c[0x0][0x238] ;  /* 0x00008e00ff0a7b82 */ /* 0x000f620000000a00 */
[----:B------:R-:W-:-:S07]  /*0090*/  HFMA2.MMA R19, -RZ, RZ, 0, 0 ;  /* 0x00000000ff137435 */ /* 0x000fce00000001ff */
[----:B------:R-:W5:Y:S01]  /*00a0*/  LDC.64 R12, c[0x0][0x240] ;  /* 0x00009000ff0c7b82 */ /* 0x000f620000000a00 */
[----:B-1----:R-:W-:Y:S01]  /*00b0*/  LOP3.LUT R0, R18, 0xf, RZ, 0xc0, !PT ;  /* 0x0000000f12007812 */ /* 0x002fe200078ec0ff */
[----:B------:R-:W-:Y:S01]  /*00c0*/  ULDC.64 UR6, c[0x0][0x248] ;  /* 0x0000920000067ab9 */ /* 0x000fe20000000a00 */
[----:B---3--:R-:W-:Y:S02]  /*00d0*/  SHF.R.S32.HI R2, RZ, 0x1b, R15 ;  /* 0x0000001bff027819 */ /* 0x008fe4000001140f */
[----:B------:R-:W-:Y:S02]  /*00e0*/  LEA R15, R15, R0, 0x4 ;  /* 0x000000000f0f7211 */ /* 0x000fe400078e20ff */
[----:B------:R-:W-:Y:S02]  /*00f0*/  SGXT R0, R2, 0x1 ;  /* 0x000000010200781a */ /* 0x000fe40000000200 */
[----:B------:R-:W-:Y:S01]  /*0100*/  ISETP.GE.AND P0, PT, R15, 0x10, PT ;  /* 0x000000100f00780c */ /* 0x000fe20003f06270 */
[----:B------:R-:W1:Y:S01]  /*0110*/  LDC.64 R2, c[0x0][0x210] ;  /* 0x00008400ff027b82 */ /* 0x000e620000000a00 */
[----:B------:R-:W-:-:S04]  /*0120*/  LEA.HI R0, R0, R15, RZ, 0x2 ;  /* 0x0000000f00007211 */ /* 0x000fc800078f10ff */
[----:B------:R-:W-:-:S04]  /*0130*/  LOP3.LUT R0, R0, 0xfffffffc, RZ, 0xc0, !PT ;  /* 0xfffffffc00007812 */ /* 0x000fc800078ec0ff */
[----:B------:R-:W-:-:S05]  /*0140*/  IADD3 R17, R15, -R0, RZ ;  /* 0x800000000f117210 */ /* 0x000fca0007ffe0ff */
[----:B--2---:R-:W-:-:S05]  /*0150*/  IMAD.WIDE R6, R17, 0x4, R6 ;  /* 0x0000000411067825 */ /* 0x004fca00078e0206 */
[----:B------:R5:W2:Y:S01]  /*0160*/  @!P0 LDG.E.EL R16, desc[UR4][R6.64] ;  /* 0x0000000406108981 */ /* 0x000aa2000c2e1900 */
[----:B------:R-:W-:Y:S01]  /*0170*/  IMAD.MOV.U32 R0, RZ, RZ, RZ ;  /* 0x000000ffff007224 */ /* 0x000fe200078e00ff */
[----:B------:R-:W-:Y:S01]  /*0180*/  MOV R14, RZ ;  /* 0x000000ff000e7202 */ /* 0x000fe20000000f00 */
[----:B----4-:R-:W-:-:S04]  /*0190*/  IMAD.WIDE R4, R17, 0x4, R4 ;  /* 0x0000000411047825 */ /* 0x010fc800078e0204 */
[----:B-1----:R-:W-:Y:S01]  /*01a0*/  IMAD.WIDE R2, R15, 0x4, R2 ;  /* 0x000000040f027825 */ /* 0x002fe200078e0202 */
[----:B------:R1:W3:Y:S03]  /*01b0*/  @!P0 LDG.E.EL R19, desc[UR4][R4.64] ;  /* 0x0000000404138981 */ /* 0x0002e6000c2e1900 */
[C---:B-----5:R-:W-:Y:S01]  /*01c0*/  IMAD.WIDE R6, R17.reuse, 0x4, R8 ;  /* 0x0000000411067825 */ /* 0x060fe200078e0208 */
[----:B------:R-:W3:Y:S04]  /*01d0*/  @!P0 LDG.E R0, desc[UR4][R2.64] ;  /* 0x0000000402008981 */ /* 0x000ee8000c1e1900 */
[----:B------:R-:W4:Y:S01]  /*01e0*/  @!P0 LDG.E.EL R14, desc[UR4][R6.64] ;  /* 0x00000004060e8981 */ /* 0x000f22000c2e1900 */
[----:B0-----:R-:W-:-:S04]  /*01f0*/  IMAD.WIDE R8, R17, 0x4, R10 ;  /* 0x0000000411087825 */ /* 0x001fc800078e020a */
[----:B------:R-:W-:Y:S01]  /*0200*/  IMAD.WIDE R10, R17, 0x4, R12 ;  /* 0x00000004110a7825 */ /* 0x000fe200078e020c */
[----:B------:R-:W-:-:S06]  /*0210*/  CS2R R12, SRZ ;  /* 0x00000000000c7805 */ /* 0x000fcc000001ff00 */
[----:B------:R-:W5:Y:S04]  /*0220*/  @!P0 LDG.E.EL R12, desc[UR4][R8.64] ;  /* 0x00000004080c8981 */ /* 0x000f68000c2e1900 */
[----:B------:R-:W5:Y:S01]  /*0230*/  @!P0 LDG.E.EL R13, desc[UR4][R10.64] ;  /* 0x000000040a0d8981 */ /* 0x000f62000c2e1900 */
[----:B-1----:R-:W-:Y:S02]  /*0240*/  IMAD.MOV.U32 R4, RZ, RZ, 0x3e800000 ;  /* 0x3e800000ff047424 */ /* 0x002fe400078e00ff */
[----:B--2---:R-:W-:-:S04]  /*0250*/  FADD R16, R16, 9.9999997473787516356e-06 ;  /* 0x3727c5ac10107421 */ /* 0x004fc80000000000 */
[----:B------:R-:W0:Y:S02]  /*0260*/  MUFU.SQRT R17, R16 ;  /* 0x0000001000117308 */ /* 0x000e240000002000 */
[C---:B0-----:R-:W-:Y:S02]  /*0270*/  FSETP.GT.AND P0, PT, R17.reuse, 8.50705917302346158658e+37, PT ;  /* 0x7e8000001100780b */ /* 0x041fe40003f04000 */
[----:B------:R-:W-:-:S11]  /*0280*/  FSETP.GEU.AND P1, PT, R17, 1.175494350822287508e-38, PT ;  /* 0x008000001100780b */ /* 0x000fd60003f2e000 */
[----:B------:R-:W-:-:S04]  /*0290*/  @P0 FMUL R17, R17, 0.25 ;  /* 0x3e80000011110820 */ /* 0x000fc80000400000 */
[----:B------:R-:W-:-:S06]  /*02a0*/  @!P1 FMUL R17, R17, 16777216 ;  /* 0x4b80000011119820 */ /* 0x000fcc0000400000 */
[----:B------:R-:W0:Y:S01]  /*02b0*/  MUFU.RCP R17, R17 ;  /* 0x0000001100117308 */ /* 0x000e220000001000 */
[----:B------:R-:W-:Y:S01]  /*02c0*/  FSEL R4, R4, 1, P0 ;  /* 0x3f80000004047808 */ /* 0x000fe20000000000 */
[----:B---3--:R-:W-:-:S04]  /*02d0*/  FADD R19, R19, R0 ;  /* 0x0000000013137221 */ /* 0x008fc80000000000 */
[----:B------:R-:W-:Y:S01]  /*02e0*/  @!P1 FMUL R4, R4, 16777216 ;  /* 0x4b80000004049820 */ /* 0x000fe20000400000 */
[----:B----4-:R-:W-:-:S03]  /*02f0*/  FADD R14, R19, -R14 ;  /* 0x8000000e130e7221 */ /* 0x010fc60000000000 */
[----:B0-----:R-:W-:-:S04]  /*0300*/  FMUL R5, R17, R4 ;  /* 0x0000000411057220 */ /* 0x001fc80000400000 */
[----:B------:R-:W-:Y:S02]  /*0310*/  FMUL R14, R14, R5 ;  /* 0x000000050e0e7220 */ /* 0x000fe40000400000 */
[----:B------:R-:W0:Y:S02]  /*0320*/  LDC.64 R4, c[0x0][0x218] ;  /* 0x00008600ff047b82 */ /* 0x000e240000000a00 */
[----:B-----5:R-:W-:Y:S01]  /*0330*/  FFMA R13, R14, R12, R13 ;  /* 0x0000000c0e0d7223 */ /* 0x020fe2000000000d */
[----:B------:R-:W-:-:S04]  /*0340*/  LOP3.LUT P0, RZ, R18, 0x10, RZ, 0xc0, !PT ;  /* 0x0000001012ff7812 */ /* 0x000fc8000780c0ff */
[----:B------:R-:W-:Y:S02]  /*0350*/  FSETP.GT.AND P1, PT, R13, RZ, PT ;  /* 0x000000ff0d00720b */ /* 0x000fe40003f24000 */
[----:B------:R-:W-:-:S11]  /*0360*/  ISETP.LT.AND P0, PT, R15, 0x10, !P0 ;  /* 0x000000100f00780c */ /* 0x000fd60004701270 */
[----:B------:R-:W-:Y:S01]  /*0370*/  @!P1 FMUL R13, R13, 0.20000000298023223877 ;  /* 0x3e4ccccd0d0d9820 */ /* 0x000fe20000400000 */
[----:B------:R-:W-:Y:S01]  /*0380*/  IADD3 R6, P1, R15, UR6, RZ ;  /* 0x000000060f067c10 */ /* 0x000fe2000ff3e0ff */
[----:B0-----:R-:W-:-:S03]  /*0390*/  IMAD.WIDE R4, R15, 0x4, R4 ;  /* 0x000000040f047825 */ /* 0x001fc600078e0204 */
[----:B------:R-:W-:Y:S01]  /*03a0*/  FSETP.GT.AND P2, PT, R13, RZ, PT ;  /* 0x000000ff0d00720b */ /* 0x000fe20003f44000 */
[----:B------:R0:W-:Y:S01]  /*03b0*/  @P0 STG.E desc[UR4][R2.64], R19 ;  /* 0x0000001302000986 */ /* 0x0001e2000c101904 */
[----:B------:R-:W-:-:S03]  /*03c0*/  LEA.HI.X.SX32 R7, R15, UR7, 0x1, P1 ;  /* 0x000000070f077c11 */ /* 0x000fc600088f0eff */
[----:B------:R0:W-:Y:S01]  /*03d0*/  @P0 STG.E desc[UR4][R4.64], R13 ;  /* 0x0000000d04000986 */ /* 0x0001e2000c101904 */
[----:B------:R-:W-:Y:S01]  /*03e0*/  SEL R9, RZ, 0x1, !P2 ;  /* 0x00000001ff097807 */ /* 0x000fe20005000000 */
[----:B0-----:R-:W-:Y:S06]  /*03f0*/  @!P0 EXIT ;  /* 0x000000000000894d */ /* 0x001fec0003800000 */
[----:B------:R-:W-:Y:S01]  /*0400*/  STG.E.U8 desc[UR4][R6.64], R9 ;  /* 0x0000000906007986 */ /* 0x000fe2000c101104 */
[----:B------:R-:W-:Y:S05]  /*0410*/  EXIT ;  /* 0x000000000000794d */ /* 0x000fea0003800000 */
.L_x_0:
[----:B------:R-:W-:-:S00]  /*0420*/  BRA `(.L_x_0) ;  /* 0xfffffffc00fc7947 */ /* 0x000fc0000383ffff */
[----:B------:R-:W-:-:S00]  /*0430*/  NOP ;  /* 0x0000000000007918 */ /* 0x000fc00000000000 */
        /* <DEDUP_REMOVED lines=12> */
.L_x_1:


//--------------------- .nv.global.init           --------------------------
	.section	.nv.global.init,"aw",@progbits
.nv.global.init:
	.type		_$_str,@object
	.size		_$_str,(_$_str_$_2 - _$_str)
_$_str:
        /*0000*/ 	.byte	0x5f, 0x5f, 0x43, 0x55, 0x44, 0x41, 0x5f, 0x46, 0x54, 0x5a, 0x00
	.type		_$_str_$_2,@object
	.size		_$_str_$_2,(.L_1 - _$_str_$_2)
_$_str_$_2:
        /*000b*/ 	.byte	0x5f, 0x5f, 0x43, 0x55, 0x44, 0x41, 0x5f, 0x50, 0x52, 0x45, 0x43, 0x5f, 0x53, 0x51, 0x52, 0x54
        /*001b*/ 	.byte	0x00
.L_1:


//--------------------- .nv.constant0.triton_poi_fused__native_batch_norm_legit_no_training_convolution_leaky_relu_leaky_relu_backward_0 --------------------------
	.section	.nv.constant0.triton_poi_fused__native_batch_norm_legit_no_training_convolution_leaky_relu_leaky_relu_backward_0,"a",@progbits
	.sectionflags	@""
	.align	4
.nv.constant0.triton_poi_fused__native_batch_norm_legit_no_training_convolution_leaky_relu_leaky_relu_backward_0:
	.zero		596
